//
// Generated by NVIDIA NVVM Compiler
//
// Compiler Build ID: CL-36424714
// Cuda compilation tools, release 13.0, V13.0.88
// Based on NVVM 20.0.0
//

.version 9.0
.target sm_100
.address_size 64

	// .globl	_Z16fibonacci_kernelPdi
.func  (.param .b64 func_retval0) __internal_accurate_pow
(
	.param .b64 __internal_accurate_pow_param_0,
	.param .b64 __internal_accurate_pow_param_1
)
;

.visible .entry _Z16fibonacci_kernelPdi(
	.param .u64 .ptr .align 1 _Z16fibonacci_kernelPdi_param_0,
	.param .u32 _Z16fibonacci_kernelPdi_param_1
)
{
	.reg .pred 	%p<6>;
	.reg .b32 	%r<9>;
	.reg .b64 	%rd<8>;
	.reg .b64 	%fd<17>;

	ld.param.u64 	%rd1, [_Z16fibonacci_kernelPdi_param_0];
	ld.param.u32 	%r2, [_Z16fibonacci_kernelPdi_param_1];
	mov.u32 	%r1, %tid.x;
	setp.ge.u32 	%p1, %r1, %r2;
	@%p1 bra 	$L__BB0_2;
	cvta.to.global.u64 	%rd2, %rd1;
	cvt.rn.f64.u32 	%fd1, %r1;
	mov.f64 	%fd2, 0d3FF9E3779B97F4A8;
	{
	.reg .b32 %temp; 
	mov.b64 	{%temp, %r3}, %fd2;
	}
	{
	.reg .b32 %temp; 
	mov.b64 	{%temp, %r4}, %fd1;
	}
	shr.u32 	%r5, %r4, 20;
	and.b32  	%r6, %r5, 2047;
	add.s32 	%r7, %r6, -1012;
	mov.b64 	%rd3, %fd1;
	shl.b64 	%rd4, %rd3, %r7;
	setp.eq.s64 	%p2, %rd4, -9223372036854775808;
	{ // callseq 0, 0
	.param .b64 param0;
	st.param.f64 	[param0], 0d3FF9E3779B97F4A8;
	.param .b64 param1;
	st.param.f64 	[param1], %fd1;
	.param .b64 retval0;
	call.uni (retval0), 
	__internal_accurate_pow, 
	(
	param0, 
	param1
	);
	ld.param.f64 	%fd3, [retval0];
	} // callseq 0
	setp.lt.s32 	%p3, %r3, 0;
	neg.f64 	%fd5, %fd3;
	selp.f64 	%fd6, %fd5, %fd3, %p2;
	selp.f64 	%fd7, %fd6, %fd3, %p3;
	setp.eq.s32 	%p4, %r1, 0;
	mov.f64 	%fd8, 0dBFE3C6EF372FE950;
	{
	.reg .b32 %temp; 
	mov.b64 	{%temp, %r8}, %fd8;
	}
	{ // callseq 1, 0
	.param .b64 param0;
	st.param.f64 	[param0], 0d3FE3C6EF372FE950;
	.param .b64 param1;
	st.param.f64 	[param1], %fd1;
	.param .b64 retval0;
	call.uni (retval0), 
	__internal_accurate_pow, 
	(
	param0, 
	param1
	);
	ld.param.f64 	%fd9, [retval0];
	} // callseq 1
	setp.lt.s32 	%p5, %r8, 0;
	neg.f64 	%fd11, %fd9;
	selp.f64 	%fd12, %fd11, %fd9, %p2;
	selp.f64 	%fd13, %fd12, %fd9, %p5;
	sub.f64 	%fd14, %fd7, %fd13;
	div.rn.f64 	%fd15, %fd14, 0d4001E3779B97F4A8;
	selp.f64 	%fd16, 0d0000000000000000, %fd15, %p4;
	mul.wide.u32 	%rd6, %r1, 8;
	add.s64 	%rd7, %rd2, %rd6;
	st.global.f64 	[%rd7], %fd16;
$L__BB0_2:
	ret;

}
.func  (.param .b64 func_retval0) __internal_accurate_pow(
	.param .b64 __internal_accurate_pow_param_0,
	.param .b64 __internal_accurate_pow_param_1
)
{
	.reg .pred 	%p<8>;
	.reg .b32 	%r<49>;
	.reg .b32 	%f<3>;
	.reg .b64 	%fd<109>;

	ld.param.f64 	%fd10, [__internal_accurate_pow_param_0];
	ld.param.f64 	%fd11, [__internal_accurate_pow_param_1];
	{
	.reg .b32 %temp; 
	mov.b64 	{%temp, %r46}, %fd10;
	}
	{
	.reg .b32 %temp; 
	mov.b64 	{%r45, %temp}, %fd10;
	}
	shr.u32 	%r47, %r46, 20;
	setp.gt.u32 	%p1, %r46, 1048575;
	@%p1 bra 	$L__BB1_2;
	mul.f64 	%fd12, %fd10, 0d4350000000000000;
	{
	.reg .b32 %temp; 
	mov.b64 	{%temp, %r46}, %fd12;
	}
	{
	.reg .b32 %temp; 
	mov.b64 	{%r45, %temp}, %fd12;
	}
	shr.u32 	%r16, %r46, 20;
	add.s32 	%r47, %r16, -54;
$L__BB1_2:
	add.s32 	%r48, %r47, -1023;
	and.b32  	%r17, %r46, -2146435073;
	or.b32  	%r18, %r17, 1072693248;
	mov.b64 	%fd107, {%r45, %r18};
	setp.lt.u32 	%p2, %r18, 1073127583;
	@%p2 bra 	$L__BB1_4;
	{
	.reg .b32 %temp; 
	mov.b64 	{%r19, %temp}, %fd107;
	}
	{
	.reg .b32 %temp; 
	mov.b64 	{%temp, %r20}, %fd107;
	}
	add.s32 	%r21, %r20, -1048576;
	mov.b64 	%fd107, {%r19, %r21};
	add.s32 	%r48, %r47, -1022;
$L__BB1_4:
	add.f64 	%fd13, %fd107, 0dBFF0000000000000;
	add.f64 	%fd14, %fd107, 0d3FF0000000000000;
	rcp.approx.ftz.f64 	%fd15, %fd14;
	neg.f64 	%fd16, %fd14;
	fma.rn.f64 	%fd17, %fd16, %fd15, 0d3FF0000000000000;
	fma.rn.f64 	%fd18, %fd17, %fd17, %fd17;
	fma.rn.f64 	%fd19, %fd18, %fd15, %fd15;
	mul.f64 	%fd20, %fd13, %fd19;
	fma.rn.f64 	%fd21, %fd13, %fd19, %fd20;
	mul.f64 	%fd22, %fd21, %fd21;
	fma.rn.f64 	%fd23, %fd22, 0d3EB0F5FF7D2CAFE2, 0d3ED0F5D241AD3B5A;
	fma.rn.f64 	%fd24, %fd23, %fd22, 0d3EF3B20A75488A3F;
	fma.rn.f64 	%fd25, %fd24, %fd22, 0d3F1745CDE4FAECD5;
	fma.rn.f64 	%fd26, %fd25, %fd22, 0d3F3C71C7258A578B;
	fma.rn.f64 	%fd27, %fd26, %fd22, 0d3F6249249242B910;
	fma.rn.f64 	%fd28, %fd27, %fd22, 0d3F89999999999DFB;
	sub.f64 	%fd29, %fd13, %fd21;
	add.f64 	%fd30, %fd29, %fd29;
	neg.f64 	%fd31, %fd21;
	fma.rn.f64 	%fd32, %fd31, %fd13, %fd30;
	mul.f64 	%fd33, %fd19, %fd32;
	fma.rn.f64 	%fd34, %fd22, %fd28, 0d3FB5555555555555;
	mov.f64 	%fd35, 0d3FB5555555555555;
	sub.f64 	%fd36, %fd35, %fd34;
	fma.rn.f64 	%fd37, %fd22, %fd28, %fd36;
	add.f64 	%fd38, %fd37, 0dBC46A4CB00B9E7B0;
	add.f64 	%fd39, %fd34, %fd38;
	sub.f64 	%fd40, %fd34, %fd39;
	add.f64 	%fd41, %fd38, %fd40;
	mul.rn.f64 	%fd42, %fd21, %fd21;
	neg.f64 	%fd43, %fd42;
	fma.rn.f64 	%fd44, %fd21, %fd21, %fd43;
	{
	.reg .b32 %temp; 
	mov.b64 	{%r22, %temp}, %fd33;
	}
	{
	.reg .b32 %temp; 
	mov.b64 	{%temp, %r23}, %fd33;
	}
	add.s32 	%r24, %r23, 1048576;
	mov.b64 	%fd45, {%r22, %r24};
	fma.rn.f64 	%fd46, %fd21, %fd45, %fd44;
	mul.rn.f64 	%fd47, %fd42, %fd21;
	neg.f64 	%fd48, %fd47;
	fma.rn.f64 	%fd49, %fd42, %fd21, %fd48;
	fma.rn.f64 	%fd50, %fd42, %fd33, %fd49;
	fma.rn.f64 	%fd51, %fd46, %fd21, %fd50;
	mul.rn.f64 	%fd52, %fd39, %fd47;
	neg.f64 	%fd53, %fd52;
	fma.rn.f64 	%fd54, %fd39, %fd47, %fd53;
	fma.rn.f64 	%fd55, %fd39, %fd51, %fd54;
	fma.rn.f64 	%fd56, %fd41, %fd47, %fd55;
	add.f64 	%fd57, %fd52, %fd56;
	sub.f64 	%fd58, %fd52, %fd57;
	add.f64 	%fd59, %fd56, %fd58;
	add.f64 	%fd60, %fd21, %fd57;
	sub.f64 	%fd61, %fd21, %fd60;
	add.f64 	%fd62, %fd57, %fd61;
	add.f64 	%fd63, %fd59, %fd62;
	add.f64 	%fd64, %fd33, %fd63;
	add.f64 	%fd65, %fd60, %fd64;
	sub.f64 	%fd66, %fd60, %fd65;
	add.f64 	%fd67, %fd64, %fd66;
	xor.b32  	%r25, %r48, -2147483648;
	mov.b32 	%r26, 1127219200;
	mov.b64 	%fd68, {%r25, %r26};
	mov.b32 	%r27, -2147483648;
	mov.b64 	%fd69, {%r27, %r26};
	sub.f64 	%fd70, %fd68, %fd69;
	fma.rn.f64 	%fd71, %fd70, 0d3FE62E42FEFA39EF, %fd65;
	fma.rn.f64 	%fd72, %fd70, 0dBFE62E42FEFA39EF, %fd71;
	sub.f64 	%fd73, %fd72, %fd65;
	sub.f64 	%fd74, %fd67, %fd73;
	fma.rn.f64 	%fd75, %fd70, 0d3C7ABC9E3B39803F, %fd74;
	add.f64 	%fd76, %fd71, %fd75;
	sub.f64 	%fd77, %fd71, %fd76;
	add.f64 	%fd78, %fd75, %fd77;
	{
	.reg .b32 %temp; 
	mov.b64 	{%temp, %r28}, %fd11;
	}
	{
	.reg .b32 %temp; 
	mov.b64 	{%r29, %temp}, %fd11;
	}
	shl.b32 	%r30, %r28, 1;
	setp.gt.u32 	%p3, %r30, -33554433;
	and.b32  	%r31, %r28, -15728641;
	selp.b32 	%r32, %r31, %r28, %p3;
	mov.b64 	%fd79, {%r29, %r32};
	mul.rn.f64 	%fd80, %fd76, %fd79;
	neg.f64 	%fd81, %fd80;
	fma.rn.f64 	%fd82, %fd76, %fd79, %fd81;
	fma.rn.f64 	%fd83, %fd78, %fd79, %fd82;
	add.f64 	%fd4, %fd80, %fd83;
	sub.f64 	%fd84, %fd80, %fd4;
	add.f64 	%fd5, %fd83, %fd84;
	fma.rn.f64 	%fd85, %fd4, 0d3FF71547652B82FE, 0d4338000000000000;
	{
	.reg .b32 %temp; 
	mov.b64 	{%r13, %temp}, %fd85;
	}
	mov.f64 	%fd86, 0dC338000000000000;
	add.rn.f64 	%fd87, %fd85, %fd86;
	fma.rn.f64 	%fd88, %fd87, 0dBFE62E42FEFA39EF, %fd4;
	fma.rn.f64 	%fd89, %fd87, 0dBC7ABC9E3B39803F, %fd88;
	fma.rn.f64 	%fd90, %fd89, 0d3E5ADE1569CE2BDF, 0d3E928AF3FCA213EA;
	fma.rn.f64 	%fd91, %fd90, %fd89, 0d3EC71DEE62401315;
	fma.rn.f64 	%fd92, %fd91, %fd89, 0d3EFA01997C89EB71;
	fma.rn.f64 	%fd93, %fd92, %fd89, 0d3F2A01A014761F65;
	fma.rn.f64 	%fd94, %fd93, %fd89, 0d3F56C16C1852B7AF;
	fma.rn.f64 	%fd95, %fd94, %fd89, 0d3F81111111122322;
	fma.rn.f64 	%fd96, %fd95, %fd89, 0d3FA55555555502A1;
	fma.rn.f64 	%fd97, %fd96, %fd89, 0d3FC5555555555511;
	fma.rn.f64 	%fd98, %fd97, %fd89, 0d3FE000000000000B;
	fma.rn.f64 	%fd99, %fd98, %fd89, 0d3FF0000000000000;
	fma.rn.f64 	%fd100, %fd99, %fd89, 0d3FF0000000000000;
	{
	.reg .b32 %temp; 
	mov.b64 	{%r14, %temp}, %fd100;
	}
	{
	.reg .b32 %temp; 
	mov.b64 	{%temp, %r15}, %fd100;
	}
	shl.b32 	%r33, %r13, 20;
	add.s32 	%r34, %r33, %r15;
	mov.b64 	%fd108, {%r14, %r34};
	{
	.reg .b32 %temp; 
	mov.b64 	{%temp, %r35}, %fd4;
	}
	mov.b32 	%f2, %r35;
	abs.f32 	%f1, %f2;
	setp.lt.f32 	%p4, %f1, 0f4086232B;
	@%p4 bra 	$L__BB1_7;
	setp.lt.f64 	%p5, %fd4, 0d0000000000000000;
	add.f64 	%fd101, %fd4, 0d7FF0000000000000;
	selp.f64 	%fd108, 0d0000000000000000, %fd101, %p5;
	setp.geu.f32 	%p6, %f1, 0f40874800;
	@%p6 bra 	$L__BB1_7;
	shr.u32 	%r36, %r13, 31;
	add.s32 	%r37, %r13, %r36;
	shr.s32 	%r38, %r37, 1;
	shl.b32 	%r39, %r38, 20;
	add.s32 	%r40, %r15, %r39;
	mov.b64 	%fd102, {%r14, %r40};
	sub.s32 	%r41, %r13, %r38;
	shl.b32 	%r42, %r41, 20;
	add.s32 	%r43, %r42, 1072693248;
	mov.b32 	%r44, 0;
	mov.b64 	%fd103, {%r44, %r43};
	mul.f64 	%fd108, %fd103, %fd102;
$L__BB1_7:
	abs.f64 	%fd104, %fd108;
	setp.eq.f64 	%p7, %fd104, 0d7FF0000000000000;
	fma.rn.f64 	%fd105, %fd108, %fd5, %fd108;
	selp.f64 	%fd106, %fd108, %fd105, %p7;
	st.param.f64 	[func_retval0], %fd106;
	ret;

}


// ===== COMPILED SASS (sm_100) =====

	.target	sm_100

	.elftype	@"ET_EXEC"


//--------------------- .note.nv.tkinfo           --------------------------
	.section	.note.nv.tkinfo,"",@"SHT_NOTE"
	.sectionflags	@"SHF_NOTE_NV_TKINFO"
	.tkinfo
        /*0018*/ 	.word	0x00000002
        /*0030*/ 	.string	""
        /*0030*/ 	.string	"ptxas"
        /*0030*/ 	.string	"Cuda compilation tools, release 13.0, V13.0.88"
        /*0030*/ 	.string	"Build cuda_13.0.r13.0/compiler.36424714_0"
        /*0030*/ 	.string	"-arch sm_100 -m 64 "



//--------------------- .note.nv.cuinfo           --------------------------
	.section	.note.nv.cuinfo,"",@"SHT_NOTE"
	.sectionflags	@"SHF_NOTE_NV_CUINFO"
        /*0018*/ 	.short	0x0002
        /*001a*/ 	.short	0x0064
        /*001c*/ 	.short	0x0082
	.zero		2


//--------------------- .nv.info                  --------------------------
	.section	.nv.info,"",@"SHT_CUDA_INFO"
	.align	4


	//----- nvinfo : EIATTR_REGCOUNT
	.align		4
        /*0000*/ 	.byte	0x04, 0x2f
        /*0002*/ 	.short	(.L_1 - .L_0)
	.align		4
.L_0:
        /*0004*/ 	.word	index@(_Z16fibonacci_kernelPdi)
        /*0008*/ 	.word	0x0000001e


	//----- nvinfo : EIATTR_FRAME_SIZE
	.align		4
.L_1:
        /*000c*/ 	.byte	0x04, 0x11
        /*000e*/ 	.short	(.L_3 - .L_2)
	.align		4
.L_2:
        /*0010*/ 	.word	index@($_Z16fibonacci_kernelPdi$__internal_accurate_pow)
        /*0014*/ 	.word	0x00000000


	//----- nvinfo : EIATTR_FRAME_SIZE
	.align		4
.L_3:
        /*0018*/ 	.byte	0x04, 0x11
        /*001a*/ 	.short	(.L_5 - .L_4)
	.align		4
.L_4:
        /*001c*/ 	.word	index@($__internal_0_$__cuda_sm20_div_rn_f64_full)
        /*0020*/ 	.word	0x00000000


	//----- nvinfo : EIATTR_FRAME_SIZE
	.align		4
.L_5:
        /*0024*/ 	.byte	0x04, 0x11
        /*0026*/ 	.short	(.L_7 - .L_6)
	.align		4
.L_6:
        /*0028*/ 	.word	index@(_Z16fibonacci_kernelPdi)
        /*002c*/ 	.word	0x00000000


	//----- nvinfo : EIATTR_MIN_STACK_SIZE
	.align		4
.L_7:
        /*0030*/ 	.byte	0x04, 0x12
        /*0032*/ 	.short	(.L_9 - .L_8)
	.align		4
.L_8:
        /*0034*/ 	.word	index@(_Z16fibonacci_kernelPdi)
        /*0038*/ 	.word	0x00000000
.L_9:


//--------------------- .nv.compat                --------------------------
	.section	.nv.compat,"",@"SHT_CUDA_COMPAT_INFO"
	.align	4
        /*0000*/ 	.byte	0x02, 0x09, 0x00, 0x00, 0x02, 0x02, 0x01, 0x00, 0x02, 0x05, 0x05, 0x00, 0x03, 0x07, 0x01, 0x01
        /*0010*/ 	.byte	0x02, 0x03, 0x00, 0x00, 0x02, 0x06, 0x01, 0x00, 0x04, 0x0b, 0x08, 0x00, 0x01, 0x00, 0x00, 0x00
        /*0020*/ 	.byte	0x00, 0x00, 0x00, 0x00


//--------------------- .nv.info._Z16fibonacci_kernelPdi --------------------------
	.section	.nv.info._Z16fibonacci_kernelPdi,"",@"SHT_CUDA_INFO"
	.sectionflags	@""
	.align	4


	//----- nvinfo : EIATTR_CUDA_API_VERSION
	.align		4
        /*0000*/ 	.byte	0x04, 0x37
        /*0002*/ 	.short	(.L_11 - .L_10)
.L_10:
        /*0004*/ 	.word	0x00000082


	//----- nvinfo : EIATTR_KPARAM_INFO
	.align		4
.L_11:
        /*0008*/ 	.byte	0x04, 0x17
        /*000a*/ 	.short	(.L_13 - .L_12)
.L_12:
        /*000c*/ 	.word	0x00000000
        /*0010*/ 	.short	0x0001
        /*0012*/ 	.short	0x0008
        /*0014*/ 	.byte	0x00, 0xf0, 0x11, 0x00


	//----- nvinfo : EIATTR_KPARAM_INFO
	.align		4
.L_13:
        /*0018*/ 	.byte	0x04, 0x17
        /*001a*/ 	.short	(.L_15 - .L_14)
.L_14:
        /*001c*/ 	.word	0x00000000
        /*0020*/ 	.short	0x0000
        /*0022*/ 	.short	0x0000
        /*0024*/ 	.byte	0x00, 0xf5, 0x21, 0x00


	//----- nvinfo : EIATTR_SPARSE_MMA_MASK
	.align		4
.L_15:
        /*0028*/ 	.byte	0x03, 0x50
        /*002a*/ 	.short	0x0000


	//----- nvinfo : EIATTR_MAXREG_COUNT
	.align		4
        /*002c*/ 	.byte	0x03, 0x1b
        /*002e*/ 	.short	0x00ff


	//----- nvinfo : EIATTR_MERCURY_ISA_VERSION
	.align		4
        /*0030*/ 	.byte	0x03, 0x5f
        /*0032*/ 	.short	0x0101


	//----- nvinfo : EIATTR_VRC_CTA_INIT_COUNT
	.align		4
        /*0034*/ 	.byte	0x02, 0x4a
	.zero		1
	.zero		1


	//----- nvinfo : EIATTR_EXIT_INSTR_OFFSETS
	.align		4
        /*0038*/ 	.byte	0x04, 0x1c
        /*003a*/ 	.short	(.L_17 - .L_16)


	//   ....[0]....
.L_16:
        /*003c*/ 	.word	0x00000040


	//   ....[1]....
        /*0040*/ 	.word	0x00000400


	//----- nvinfo : EIATTR_CRS_STACK_SIZE
	.align		4
.L_17:
        /*0044*/ 	.byte	0x04, 0x1e
        /*0046*/ 	.short	(.L_19 - .L_18)
.L_18:
        /*0048*/ 	.word	0x00000000


	//----- nvinfo : EIATTR_CBANK_PARAM_SIZE
	.align		4
.L_19:
        /*004c*/ 	.byte	0x03, 0x19
        /*004e*/ 	.short	0x000c


	//----- nvinfo : EIATTR_PARAM_CBANK
	.align		4
        /*0050*/ 	.byte	0x04, 0x0a
        /*0052*/ 	.short	(.L_21 - .L_20)
	.align		4
.L_20:
        /*0054*/ 	.word	index@(.nv.constant0._Z16fibonacci_kernelPdi)
        /*0058*/ 	.short	0x0380
        /*005a*/ 	.short	0x000c


	//----- nvinfo : EIATTR_SW_WAR
	.align		4
.L_21:
        /*005c*/ 	.byte	0x04, 0x36
        /*005e*/ 	.short	(.L_23 - .L_22)
.L_22:
        /*0060*/ 	.word	0x00000008
.L_23:


//--------------------- .nv.callgraph             --------------------------
	.section	.nv.callgraph,"",@"SHT_CUDA_CALLGRAPH"
	.align	4
	.sectionentsize	8
	.align		4
        /*0000*/ 	.word	0x00000000
	.align		4
        /*0004*/ 	.word	0xffffffff
	.align		4
        /*0008*/ 	.word	0x00000000
	.align		4
        /*000c*/ 	.word	0xfffffffe
	.align		4
        /*0010*/ 	.word	0x00000000
	.align		4
        /*0014*/ 	.word	0xfffffffd
	.align		4
        /*0018*/ 	.word	0x00000000
	.align		4
        /*001c*/ 	.word	0xfffffffc


//--------------------- .text._Z16fibonacci_kernelPdi --------------------------
	.section	.text._Z16fibonacci_kernelPdi,"ax",@progbits
	.align	128
        .global         _Z16fibonacci_kernelPdi
        .type           _Z16fibonacci_kernelPdi,@function
        .size           _Z16fibonacci_kernelPdi,(.L_x_11 - _Z16fibonacci_kernelPdi)
        .other          _Z16fibonacci_kernelPdi,@"STO_CUDA_ENTRY STV_DEFAULT"
_Z16fibonacci_kernelPdi:
.text._Z16fibonacci_kernelPdi:
[----:B------:R-:W-:Y:S01]  /*0000*/  LDC R1, c[0x0][0x37c] ;  /* 0x0000df00ff017b82 */ /* 0x000fe20000000800 */
[----:B------:R-:W0:Y:S01]  /*0010*/  S2R R2, SR_TID.X ;  /* 0x0000000000027919 */ /* 0x000e220000002100 */
[----:B------:R-:W0:Y:S02]  /*0020*/  LDCU UR4, c[0x0][0x388] ;  /* 0x00007100ff0477ac */ /* 0x000e240008000800 */
[----:B0-----:R-:W-:-:S13]  /*0030*/  ISETP.GE.U32.AND P0, PT, R2, UR4, PT ;  /* 0x0000000402007c0c */ /* 0x001fda000bf06070 */
[----:B------:R-:W-:Y:S05]  /*0040*/  @P0 EXIT ;  /* 0x000000000000094d */ /* 0x000fea0003800000 */
[----:B------:R-:W0:Y:S01]  /*0050*/  I2F.F64.U32 R24, R2 ;  /* 0x0000000200187312 */ /* 0x000e220000201800 */
[----:B------:R-:W-:Y:S01]  /*0060*/  BSSY.RECONVERGENT B0, `(.L_x_0) ;  /* 0x000000e000007945 */ /* 0x000fe20003800200 */
[----:B------:R-:W-:Y:S01]  /*0070*/  IMAD.MOV.U32 R27, RZ, RZ, 0x3ff9e377 ;  /* 0x3ff9e377ff1b7424 */ /* 0x000fe200078e00ff */
[----:B------:R-:W-:Y:S01]  /*0080*/  UMOV UR4, 0x9b97f4a8 ;  /* 0x9b97f4a800047882 */ /* 0x000fe20000000000 */
[----:B0-----:R-:W-:Y:S01]  /*0090*/  SHF.R.U32.HI R0, RZ, 0x14, R25 ;  /* 0x00000014ff007819 */ /* 0x001fe20000011619 */
[----:B------:R-:W-:-:S03]  /*00a0*/  IMAD.MOV.U32 R26, RZ, RZ, R24 ;  /* 0x000000ffff1a7224 */ /* 0x000fc600078e0018 */
[----:B------:R-:W-:-:S05]  /*00b0*/  LOP3.LUT R0, R0, 0x7ff, RZ, 0xc0, !PT ;  /* 0x000007ff00007812 */ /* 0x000fca00078ec0ff */
[----:B------:R-:W-:-:S05]  /*00c0*/  VIADD R3, R0, 0xfffffc0c ;  /* 0xfffffc0c00037836 */ /* 0x000fca0000000000 */
[CC--:B------:R-:W-:Y:S02]  /*00d0*/  SHF.L.U32 R0, R24.reuse, R3.reuse, RZ ;  /* 0x0000000318007219 */ /* 0x0c0fe400000006ff */
[--C-:B------:R-:W-:Y:S02]  /*00e0*/  SHF.L.U64.HI R3, R24, R3, R25.reuse ;  /* 0x0000000318037219 */ /* 0x100fe40000010219 */
[----:B------:R-:W-:Y:S02]  /*00f0*/  ISETP.NE.U32.AND P0, PT, R0, RZ, PT ;  /* 0x000000ff0000720c */ /* 0x000fe40003f05070 */
[----:B------:R-:W-:Y:S02]  /*0100*/  MOV R0, 0x140 ;  /* 0x0000014000007802 */ /* 0x000fe40000000f00 */
[----:B------:R-:W-:Y:S01]  /*0110*/  ISETP.NE.AND.EX P0, PT, R3, -0x80000000, PT, P0 ;  /* 0x800000000300780c */ /* 0x000fe20003f05300 */
[----:B------:R-:W-:-:S12]  /*0120*/  IMAD.MOV.U32 R3, RZ, RZ, R25 ;  /* 0x000000ffff037224 */ /* 0x000fd800078e0019 */
[----:B------:R-:W-:Y:S05]  /*0130*/  CALL.REL.NOINC `($_Z16fibonacci_kernelPdi$__internal_accurate_pow) ;  /* 0x0000000400f87944 */ /* 0x000fea0003c00000 */
[----:B------:R-:W-:Y:S05]  /*0140*/  BSYNC.RECONVERGENT B0 ;  /* 0x0000000000007941 */ /* 0x000fea0003800200 */
.L_x_0:
[----:B------:R-:W-:Y:S01]  /*0150*/  BSSY.RECONVERGENT B0, `(.L_x_1) ;  /* 0x000000a000007945 */ /* 0x000fe20003800200 */
[----:B------:R-:W-:Y:S01]  /*0160*/  IMAD.MOV.U32 R26, RZ, RZ, R24 ;  /* 0x000000ffff1a7224 */ /* 0x000fe200078e0018 */
[----:B------:R-:W-:Y:S01]  /*0170*/  ISETP.NE.AND P1, PT, R2, RZ, PT ;  /* 0x000000ff0200720c */ /* 0x000fe20003f25270 */
[----:B------:R-:W-:Y:S01]  /*0180*/  IMAD.MOV.U32 R3, RZ, RZ, R25 ;  /* 0x000000ffff037224 */ /* 0x000fe200078e0019 */
[----:B------:R-:W-:Y:S01]  /*0190*/  MOV R0, 0x1f0 ;  /* 0x000001f000007802 */ /* 0x000fe20000000f00 */
[----:B------:R-:W-:Y:S01]  /*01a0*/  IMAD.MOV.U32 R27, RZ, RZ, 0x3fe3c6ef ;  /* 0x3fe3c6efff1b7424 */ /* 0x000fe200078e00ff */
[----:B------:R-:W-:Y:S01]  /*01b0*/  UMOV UR4, 0x372fe950 ;  /* 0x372fe95000047882 */ /* 0x000fe20000000000 */
[----:B------:R-:W-:Y:S02]  /*01c0*/  IMAD.MOV.U32 R24, RZ, RZ, R6 ;  /* 0x000000ffff187224 */ /* 0x000fe400078e0006 */
[----:B------:R-:W-:-:S07]  /*01d0*/  IMAD.MOV.U32 R25, RZ, RZ, R7 ;  /* 0x000000ffff197224 */ /* 0x000fce00078e0007 */
[----:B------:R-:W-:Y:S05]  /*01e0*/  CALL.REL.NOINC `($_Z16fibonacci_kernelPdi$__internal_accurate_pow) ;  /* 0x0000000400cc7944 */ /* 0x000fea0003c00000 */
[----:B------:R-:W-:Y:S05]  /*01f0*/  BSYNC.RECONVERGENT B0 ;  /* 0x0000000000007941 */ /* 0x000fea0003800200 */
.L_x_1:
[----:B------:R-:W0:Y:S01]  /*0200*/  MUFU.RCP64H R9, 2.2360668182373046875 ;  /* 0x4001e37700097908 */ /* 0x000e220000001800 */
[----:B------:R-:W-:Y:S01]  /*0210*/  IMAD.MOV.U32 R4, RZ, RZ, -0x64680b58 ;  /* 0x9b97f4a8ff047424 */ /* 0x000fe200078e00ff */
[----:B------:R-:W-:Y:S01]  /*0220*/  DADD R12, -RZ, -R6 ;  /* 0x00000000ff0c7229 */ /* 0x000fe20000000906 */
[----:B------:R-:W-:Y:S01]  /*0230*/  IMAD.MOV.U32 R5, RZ, RZ, 0x4001e377 ;  /* 0x4001e377ff057424 */ /* 0x000fe200078e00ff */
[----:B------:R-:W1:Y:S01]  /*0240*/  LDCU.64 UR4, c[0x0][0x358] ;  /* 0x00006b00ff0477ac */ /* 0x000e620008000a00 */
[----:B------:R-:W-:Y:S01]  /*0250*/  IMAD.MOV.U32 R8, RZ, RZ, 0x1 ;  /* 0x00000001ff087424 */ /* 0x000fe200078e00ff */
[----:B------:R-:W-:Y:S06]  /*0260*/  BSSY.RECONVERGENT B0, `(.L_x_2) ;  /* 0x0000014000007945 */ /* 0x000fec0003800200 */
[----:B------:R-:W-:-:S02]  /*0270*/  FSEL R6, R12, R6, !P0 ;  /* 0x000000060c067208 */ /* 0x000fc40004000000 */
[----:B------:R-:W-:Y:S01]  /*0280*/  FSEL R7, R13, R7, !P0 ;  /* 0x000000070d077208 */ /* 0x000fe20004000000 */
[----:B0-----:R-:W-:-:S05]  /*0290*/  DFMA R10, R8, -R4, 1 ;  /* 0x3ff00000080a742b */ /* 0x001fca0000000804 */
[----:B------:R-:W-:-:S03]  /*02a0*/  DADD R24, R24, -R6 ;  /* 0x0000000018187229 */ /* 0x000fc60000000806 */
[----:B------:R-:W-:-:S07]  /*02b0*/  DFMA R10, R10, R10, R10 ;  /* 0x0000000a0a0a722b */ /* 0x000fce000000000a */
[----:B------:R-:W-:Y:S01]  /*02c0*/  FSETP.GEU.AND P2, PT, |R25|, 6.5827683646048100446e-37, PT ;  /* 0x036000001900780b */ /* 0x000fe20003f4e200 */
[----:B------:R-:W-:-:S08]  /*02d0*/  DFMA R10, R8, R10, R8 ;  /* 0x0000000a080a722b */ /* 0x000fd00000000008 */
[----:B------:R-:W-:-:S08]  /*02e0*/  DFMA R8, R10, -R4, 1 ;  /* 0x3ff000000a08742b */ /* 0x000fd00000000804 */
[----:B------:R-:W-:-:S08]  /*02f0*/  DFMA R8, R10, R8, R10 ;  /* 0x000000080a08722b */ /* 0x000fd0000000000a */
[----:B------:R-:W-:-:S08]  /*0300*/  DMUL R6, R24, R8 ;  /* 0x0000000818067228 */ /* 0x000fd00000000000 */
[----:B------:R-:W-:-:S08]  /*0310*/  DFMA R4, R6, -R4, R24 ;  /* 0x800000040604722b */ /* 0x000fd00000000018 */
[----:B------:R-:W-:-:S10]  /*0320*/  DFMA R4, R8, R4, R6 ;  /* 0x000000040804722b */ /* 0x000fd40000000006 */
[----:B------:R-:W-:-:S05]  /*0330*/  FFMA R0, RZ, 2.0295083522796630859, R5 ;  /* 0x4001e377ff007823 */ /* 0x000fca0000000005 */
[----:B------:R-:W-:-:S13]  /*0340*/  FSETP.GT.AND P0, PT, |R0|, 1.469367938527859385e-39, PT ;  /* 0x001000000000780b */ /* 0x000fda0003f04200 */
[----:B-1----:R-:W-:Y:S05]  /*0350*/  @P0 BRA P2, `(.L_x_3) ;  /* 0x0000000000100947 */ /* 0x002fea0001000000 */
[----:B------:R-:W-:-:S07]  /*0360*/  MOV R0, 0x380 ;  /* 0x0000038000007802 */ /* 0x000fce0000000f00 */
[----:B------:R-:W-:Y:S05]  /*0370*/  CALL.REL.NOINC `($__internal_0_$__cuda_sm20_div_rn_f64_full) ;  /* 0x0000000000247944 */ /* 0x000fea0003c00000 */
[----:B------:R-:W-:Y:S02]  /*0380*/  IMAD.MOV.U32 R4, RZ, RZ, R12 ;  /* 0x000000ffff047224 */ /* 0x000fe400078e000c */
[----:B------:R-:W-:-:S07]  /*0390*/  IMAD.MOV.U32 R5, RZ, RZ, R13 ;  /* 0x000000ffff057224 */ /* 0x000fce00078e000d */
.L_x_3:
[----:B------:R-:W-:Y:S05]  /*03a0*/  BSYNC.RECONVERGENT B0 ;  /* 0x0000000000007941 */ /* 0x000fea0003800200 */
.L_x_2:
[----:B------:R-:W0:Y:S01]  /*03b0*/  LDC.64 R6, c[0x0][0x380] ;  /* 0x0000e000ff067b82 */ /* 0x000e220000000a00 */
[----:B------:R-:W-:Y:S02]  /*03c0*/  FSEL R4, R4, RZ, P1 ;  /* 0x000000ff04047208 */ /* 0x000fe40000800000 */
[----:B------:R-:W-:Y:S01]  /*03d0*/  FSEL R5, R5, RZ, P1 ;  /* 0x000000ff05057208 */ /* 0x000fe20000800000 */
[----:B0-----:R-:W-:-:S05]  /*03e0*/  IMAD.WIDE.U32 R2, R2, 0x8, R6 ;  /* 0x0000000802027825 */ /* 0x001fca00078e0006 */
[----:B------:R-:W-:Y:S01]  /*03f0*/  STG.E.64 desc[UR4][R2.64], R4 ;  /* 0x0000000402007986 */ /* 0x000fe2000c101b04 */
[----:B------:R-:W-:Y:S05]  /*0400*/  EXIT ;  /* 0x000000000000794d */ /* 0x000fea0003800000 */
        .weak           $__internal_0_$__cuda_sm20_div_rn_f64_full
        .type           $__internal_0_$__cuda_sm20_div_rn_f64_full,@function
        .size           $__internal_0_$__cuda_sm20_div_rn_f64_full,($_Z16fibonacci_kernelPdi$__internal_accurate_pow - $__internal_0_$__cuda_sm20_div_rn_f64_full)
$__internal_0_$__cuda_sm20_div_rn_f64_full:
[----:B------:R-:W-:Y:S01]  /*0410*/  IMAD.MOV.U32 R5, RZ, RZ, 0x3ff1e377 ;  /* 0x3ff1e377ff057424 */ /* 0x000fe200078e00ff */
[----:B------:R-:W-:Y:S01]  /*0420*/  MOV R4, 0x9b97f4a8 ;  /* 0x9b97f4a800047802 */ /* 0x000fe20000000f00 */
[----:B------:R-:W-:Y:S01]  /*0430*/  IMAD.MOV.U32 R8, RZ, RZ, 0x1 ;  /* 0x00000001ff087424 */ /* 0x000fe200078e00ff */
[----:B------:R-:W-:Y:S01]  /*0440*/  BSSY.RECONVERGENT B1, `(.L_x_4) ;  /* 0x000004a000017945 */ /* 0x000fe20003800200 */
[----:B------:R-:W0:Y:S01]  /*0450*/  MUFU.RCP64H R9, R5 ;  /* 0x0000000500097308 */ /* 0x000e220000001800 */
[----:B------:R-:W-:Y:S02]  /*0460*/  IMAD.MOV.U32 R7, RZ, RZ, R25 ;  /* 0x000000ffff077224 */ /* 0x000fe400078e0019 */
[----:B------:R-:W-:Y:S02]  /*0470*/  IMAD.MOV.U32 R13, RZ, RZ, 0x1ca00000 ;  /* 0x1ca00000ff0d7424 */ /* 0x000fe400078e00ff */
[----:B------:R-:W-:Y:S01]  /*0480*/  IMAD.MOV.U32 R6, RZ, RZ, R24 ;  /* 0x000000ffff067224 */ /* 0x000fe200078e0018 */
[C---:B------:R-:W-:Y:S01]  /*0490*/  FSETP.GEU.AND P2, PT, |R7|.reuse, 1.469367938527859385e-39, PT ;  /* 0x001000000700780b */ /* 0x040fe20003f4e200 */
[----:B------:R-:W-:Y:S01]  /*04a0*/  IMAD.MOV.U32 R19, RZ, RZ, 0x40000000 ;  /* 0x40000000ff137424 */ /* 0x000fe200078e00ff */
[----:B------:R-:W-:-:S03]  /*04b0*/  LOP3.LUT R3, R7, 0x7ff00000, RZ, 0xc0, !PT ;  /* 0x7ff0000007037812 */ /* 0x000fc600078ec0ff */
[----:B------:R-:W-:Y:S01]  /*04c0*/  VIADD R20, R19, 0xffffffff ;  /* 0xffffffff13147836 */ /* 0x000fe20000000000 */
[----:B------:R-:W-:Y:S01]  /*04d0*/  ISETP.GE.U32.AND P0, PT, R3, 0x40000000, PT ;  /* 0x400000000300780c */ /* 0x000fe20003f06070 */
[----:B------:R-:W-:-:S03]  /*04e0*/  IMAD.MOV.U32 R18, RZ, RZ, R3 ;  /* 0x000000ffff127224 */ /* 0x000fc600078e0003 */
[----:B------:R-:W-:Y:S01]  /*04f0*/  SEL R13, R13, 0x63400000, !P0 ;  /* 0x634000000d0d7807 */ /* 0x000fe20004000000 */
[----:B0-----:R-:W-:-:S08]  /*0500*/  DFMA R10, R8, -R4, 1 ;  /* 0x3ff00000080a742b */ /* 0x001fd00000000804 */
[----:B------:R-:W-:-:S08]  /*0510*/  DFMA R10, R10, R10, R10 ;  /* 0x0000000a0a0a722b */ /* 0x000fd0000000000a */
[----:B------:R-:W-:Y:S01]  /*0520*/  DFMA R14, R8, R10, R8 ;  /* 0x0000000a080e722b */ /* 0x000fe20000000008 */
[C-C-:B------:R-:W-:Y:S01]  /*0530*/  @!P2 LOP3.LUT R10, R13.reuse, 0x80000000, R7.reuse, 0xf8, !PT ;  /* 0x800000000d0aa812 */ /* 0x140fe200078ef807 */
[----:B------:R-:W-:Y:S01]  /*0540*/  IMAD.MOV.U32 R8, RZ, RZ, R6 ;  /* 0x000000ffff087224 */ /* 0x000fe200078e0006 */
[----:B------:R-:W-:Y:S02]  /*0550*/  LOP3.LUT R9, R13, 0x800fffff, R7, 0xf8, !PT ;  /* 0x800fffff0d097812 */ /* 0x000fe400078ef807 */
[----:B------:R-:W-:Y:S01]  /*0560*/  @!P2 LOP3.LUT R11, R10, 0x100000, RZ, 0xfc, !PT ;  /* 0x001000000a0ba812 */ /* 0x000fe200078efcff */
[----:B------:R-:W-:Y:S02]  /*0570*/  @!P2 IMAD.MOV.U32 R10, RZ, RZ, RZ ;  /* 0x000000ffff0aa224 */ /* 0x000fe400078e00ff */
[----:B------:R-:W-:-:S04]  /*0580*/  DFMA R16, R14, -R4, 1 ;  /* 0x3ff000000e10742b */ /* 0x000fc80000000804 */
[----:B------:R-:W-:-:S04]  /*0590*/  @!P2 DFMA R8, R8, 2, -R10 ;  /* 0x400000000808a82b */ /* 0x000fc8000000080a */
[----:B------:R-:W-:-:S06]  /*05a0*/  DFMA R16, R14, R16, R14 ;  /* 0x000000100e10722b */ /* 0x000fcc000000000e */
[----:B------:R-:W-:Y:S02]  /*05b0*/  @!P2 LOP3.LUT R18, R9, 0x7ff00000, RZ, 0xc0, !PT ;  /* 0x7ff000000912a812 */ /* 0x000fe400078ec0ff */
[----:B------:R-:W-:-:S03]  /*05c0*/  DMUL R10, R16, R8 ;  /* 0x00000008100a7228 */ /* 0x000fc60000000000 */
[----:B------:R-:W-:-:S05]  /*05d0*/  VIADD R12, R18, 0xffffffff ;  /* 0xffffffff120c7836 */ /* 0x000fca0000000000 */
[----:B------:R-:W-:Y:S01]  /*05e0*/  DFMA R14, R10, -R4, R8 ;  /* 0x800000040a0e722b */ /* 0x000fe20000000008 */
[----:B------:R-:W-:-:S04]  /*05f0*/  ISETP.GT.U32.AND P0, PT, R12, 0x7feffffe, PT ;  /* 0x7feffffe0c00780c */ /* 0x000fc80003f04070 */
[----:B------:R-:W-:-:S03]  /*0600*/  ISETP.GT.U32.OR P0, PT, R20, 0x7feffffe, P0 ;  /* 0x7feffffe1400780c */ /* 0x000fc60000704470 */
[----:B------:R-:W-:-:S10]  /*0610*/  DFMA R10, R16, R14, R10 ;  /* 0x0000000e100a722b */ /* 0x000fd4000000000a */
[----:B------:R-:W-:Y:S05]  /*0620*/  @P0 BRA `(.L_x_5) ;  /* 0x0000000000680947 */ /* 0x000fea0003800000 */
[----:B------:R-:W-:-:S04]  /*0630*/  MOV R6, 0x40000000 ;  /* 0x4000000000067802 */ /* 0x000fc80000000f00 */
[----:B------:R-:W-:-:S04]  /*0640*/  VIADDMNMX R3, R3, -R6, 0xb9600000, !PT ;  /* 0xb960000003037446 */ /* 0x000fc80007800906 */
[----:B------:R-:W-:-:S05]  /*0650*/  VIMNMX R6, PT, PT, R3, 0x46a00000, PT ;  /* 0x46a0000003067848 */ /* 0x000fca0003fe0100 */
[----:B------:R-:W-:Y:S02]  /*0660*/  IMAD.IADD R14, R6, 0x1, -R13 ;  /* 0x00000001060e7824 */ /* 0x000fe400078e0a0d */
[----:B------:R-:W-:Y:S02]  /*0670*/  IMAD.MOV.U32 R6, RZ, RZ, RZ ;  /* 0x000000ffff067224 */ /* 0x000fe400078e00ff */
[----:B------:R-:W-:-:S06]  /*0680*/  VIADD R7, R14, 0x7fe00000 ;  /* 0x7fe000000e077836 */ /* 0x000fcc0000000000 */
[----:B------:R-:W-:-:S10]  /*0690*/  DMUL R12, R10, R6 ;  /* 0x000000060a0c7228 */ /* 0x000fd40000000000 */
[----:B------:R-:W-:-:S13]  /*06a0*/  FSETP.GTU.AND P0, PT, |R13|, 1.469367938527859385e-39, PT ;  /* 0x001000000d00780b */ /* 0x000fda0003f0c200 */
[----:B------:R-:W-:Y:S05]  /*06b0*/  @P0 BRA `(.L_x_6) ;  /* 0x0000000000880947 */ /* 0x000fea0003800000 */
[----:B------:R-:W-:Y:S01]  /*06c0*/  DFMA R4, R10, -R4, R8 ;  /* 0x800000040a04722b */ /* 0x000fe20000000008 */
[----:B------:R-:W-:-:S09]  /*06d0*/  IMAD.MOV.U32 R6, RZ, RZ, RZ ;  /* 0x000000ffff067224 */ /* 0x000fd200078e00ff */
[C---:B------:R-:W-:Y:S02]  /*06e0*/  FSETP.NEU.AND P0, PT, R5.reuse, RZ, PT ;  /* 0x000000ff0500720b */ /* 0x040fe40003f0d000 */
[----:B------:R-:W-:-:S04]  /*06f0*/  LOP3.LUT R3, R5, 0x4001e377, RZ, 0x3c, !PT ;  /* 0x4001e37705037812 */ /* 0x000fc800078e3cff */
[----:B------:R-:W-:-:S04]  /*0700*/  LOP3.LUT R3, R3, 0x80000000, RZ, 0xc0, !PT ;  /* 0x8000000003037812 */ /* 0x000fc800078ec0ff */
[----:B------:R-:W-:-:S03]  /*0710*/  LOP3.LUT R7, R3, R7, RZ, 0xfc, !PT ;  /* 0x0000000703077212 */ /* 0x000fc600078efcff */
[----:B------:R-:W-:Y:S05]  /*0720*/  @!P0 BRA `(.L_x_6) ;  /* 0x00000000006c8947 */ /* 0x000fea0003800000 */
[----:B------:R-:W-:Y:S01]  /*0730*/  IMAD.MOV R5, RZ, RZ, -R14 ;  /* 0x000000ffff057224 */ /* 0x000fe200078e0a0e */
[----:B------:R-:W-:Y:S01]  /*0740*/  DMUL.RP R6, R10, R6 ;  /* 0x000000060a067228 */ /* 0x000fe20000008000 */
[----:B------:R-:W-:-:S06]  /*0750*/  IMAD.MOV.U32 R4, RZ, RZ, RZ ;  /* 0x000000ffff047224 */ /* 0x000fcc00078e00ff */
[----:B------:R-:W-:-:S03]  /*0760*/  DFMA R4, R12, -R4, R10 ;  /* 0x800000040c04722b */ /* 0x000fc6000000000a */
[----:B------:R-:W-:-:S03]  /*0770*/  LOP3.LUT R3, R7, R3, RZ, 0x3c, !PT ;  /* 0x0000000307037212 */ /* 0x000fc600078e3cff */
[----:B------:R-:W-:-:S04]  /*0780*/  IADD3 R4, PT, PT, -R14, -0x43300000, RZ ;  /* 0xbcd000000e047810 */ /* 0x000fc80007ffe1ff */
[----:B------:R-:W-:-:S04]  /*0790*/  FSETP.NEU.AND P0, PT, |R5|, R4, PT ;  /* 0x000000040500720b */ /* 0x000fc80003f0d200 */
[----:B------:R-:W-:Y:S02]  /*07a0*/  FSEL R12, R6, R12, !P0 ;  /* 0x0000000c060c7208 */ /* 0x000fe40004000000 */
[----:B------:R-:W-:Y:S01]  /*07b0*/  FSEL R13, R3, R13, !P0 ;  /* 0x0000000d030d7208 */ /* 0x000fe20004000000 */
[----:B------:R-:W-:Y:S06]  /*07c0*/  BRA `(.L_x_6) ;  /* 0x0000000000447947 */ /* 0x000fec0003800000 */
.L_x_5:
[----:B------:R-:W-:-:S14]  /*07d0*/  DSETP.NAN.AND P0, PT, R6, R6, PT ;  /* 0x000000060600722a */ /* 0x000fdc0003f08000 */
[----:B------:R-:W-:Y:S05]  /*07e0*/  @P0 BRA `(.L_x_7) ;  /* 0x0000000000340947 */ /* 0x000fea0003800000 */
[----:B------:R-:W-:Y:S01]  /*07f0*/  ISETP.NE.AND P0, PT, R18, R19, PT ;  /* 0x000000131200720c */ /* 0x000fe20003f05270 */
[----:B------:R-:W-:Y:S02]  /*0800*/  IMAD.MOV.U32 R12, RZ, RZ, 0x0 ;  /* 0x00000000ff0c7424 */ /* 0x000fe400078e00ff */
[----:B------:R-:W-:-:S10]  /*0810*/  IMAD.MOV.U32 R13, RZ, RZ, -0x80000 ;  /* 0xfff80000ff0d7424 */ /* 0x000fd400078e00ff */
[----:B------:R-:W-:Y:S05]  /*0820*/  @!P0 BRA `(.L_x_6) ;  /* 0x00000000002c8947 */ /* 0x000fea0003800000 */
[----:B------:R-:W-:Y:S02]  /*0830*/  ISETP.NE.AND P0, PT, R18, 0x7ff00000, PT ;  /* 0x7ff000001200780c */ /* 0x000fe40003f05270 */
[----:B------:R-:W-:Y:S02]  /*0840*/  LOP3.LUT R6, R7, 0x4001e377, RZ, 0x3c, !PT ;  /* 0x4001e37707067812 */ /* 0x000fe400078e3cff */
[----:B------:R-:W-:Y:S02]  /*0850*/  ISETP.EQ.OR P0, PT, R19, RZ, !P0 ;  /* 0x000000ff1300720c */ /* 0x000fe40004702670 */
[----:B------:R-:W-:-:S11]  /*0860*/  LOP3.LUT R13, R6, 0x80000000, RZ, 0xc0, !PT ;  /* 0x80000000060d7812 */ /* 0x000fd600078ec0ff */
[----:B------:R-:W-:Y:S01]  /*0870*/  @P0 LOP3.LUT R3, R13, 0x7ff00000, RZ, 0xfc, !PT ;  /* 0x7ff000000d030812 */ /* 0x000fe200078efcff */
[----:B------:R-:W-:Y:S02]  /*0880*/  @!P0 IMAD.MOV.U32 R12, RZ, RZ, RZ ;  /* 0x000000ffff0c8224 */ /* 0x000fe400078e00ff */
[----:B------:R-:W-:Y:S02]  /*0890*/  @P0 IMAD.MOV.U32 R12, RZ, RZ, RZ ;  /* 0x000000ffff0c0224 */ /* 0x000fe400078e00ff */
[----:B------:R-:W-:Y:S01]  /*08a0*/  @P0 IMAD.MOV.U32 R13, RZ, RZ, R3 ;  /* 0x000000ffff0d0224 */ /* 0x000fe200078e0003 */
[----:B------:R-:W-:Y:S06]  /*08b0*/  BRA `(.L_x_6) ;  /* 0x0000000000087947 */ /* 0x000fec0003800000 */
.L_x_7:
[----:B------:R-:W-:Y:S02]  /*08c0*/  LOP3.LUT R13, R7, 0x80000, RZ, 0xfc, !PT ;  /* 0x00080000070d7812 */ /* 0x000fe400078efcff */
[----:B------:R-:W-:-:S07]  /*08d0*/  MOV R12, R6 ;  /* 0x00000006000c7202 */ /* 0x000fce0000000f00 */
.L_x_6:
[----:B------:R-:W-:Y:S05]  /*08e0*/  BSYNC.RECONVERGENT B1 ;  /* 0x0000000000017941 */ /* 0x000fea0003800200 */
.L_x_4:
[----:B------:R-:W-:Y:S02]  /*08f0*/  IMAD.MOV.U32 R4, RZ, RZ, R0 ;  /* 0x000000ffff047224 */ /* 0x000fe400078e0000 */
[----:B------:R-:W-:-:S04]  /*0900*/  IMAD.MOV.U32 R5, RZ, RZ, 0x0 ;  /* 0x00000000ff057424 */ /* 0x000fc800078e00ff */
[----:B------:R-:W-:Y:S05]  /*0910*/  RET.REL.NODEC R4 `(_Z16fibonacci_kernelPdi) ;  /* 0xfffffff404b87950 */ /* 0x000fea0003c3ffff */
        .type           $_Z16fibonacci_kernelPdi$__internal_accurate_pow,@function
        .size           $_Z16fibonacci_kernelPdi$__internal_accurate_pow,(.L_x_11 - $_Z16fibonacci_kernelPdi$__internal_accurate_pow)
$_Z16fibonacci_kernelPdi$__internal_accurate_pow:
[----:B------:R-:W-:Y:S01]  /*0920*/  ISETP.GT.U32.AND P2, PT, R27, 0xfffff, PT ;  /* 0x000fffff1b00780c */ /* 0x000fe20003f44070 */
[----:B------:R-:W-:Y:S01]  /*0930*/  IMAD.U32 R4, RZ, RZ, UR4 ;  /* 0x00000004ff047e24 */ /* 0x000fe2000f8e00ff */
[----:B------:R-:W-:Y:S01]  /*0940*/  MOV R10, 0x41ad3b5a ;  /* 0x41ad3b5a000a7802 */ /* 0x000fe20000000f00 */
[--C-:B------:R-:W-:Y:S01]  /*0950*/  IMAD.MOV.U32 R5, RZ, RZ, R27.reuse ;  /* 0x000000ffff057224 */ /* 0x100fe200078e001b */
[----:B------:R-:W-:Y:S01]  /*0960*/  UMOV UR5, 0x3eb0f5ff ;  /* 0x3eb0f5ff00057882 */ /* 0x000fe20000000000 */
[--C-:B------:R-:W-:Y:S01]  /*0970*/  IMAD.MOV.U32 R6, RZ, RZ, R27.reuse ;  /* 0x000000ffff067224 */ /* 0x100fe200078e001b */
[----:B------:R-:W-:Y:S01]  /*0980*/  SHF.R.U32.HI R27, RZ, 0x14, R27 ;  /* 0x00000014ff1b7819 */ /* 0x000fe2000001161b */
[----:B------:R-:W-:Y:S01]  /*0990*/  IMAD.U32 R12, RZ, RZ, UR4 ;  /* 0x00000004ff0c7e24 */ /* 0x000fe2000f8e00ff */
[----:B------:R-:W-:Y:S01]  /*09a0*/  UMOV UR4, 0x7d2cafe2 ;  /* 0x7d2cafe200047882 */ /* 0x000fe20000000000 */
[----:B------:R-:W-:Y:S01]  /*09b0*/  IMAD.MOV.U32 R18, RZ, RZ, RZ ;  /* 0x000000ffff127224 */ /* 0x000fe200078e00ff */
[----:B------:R-:W-:Y:S01]  /*09c0*/  UMOV UR6, 0x3b39803f ;  /* 0x3b39803f00067882 */ /* 0x000fe20000000000 */
[----:B------:R-:W-:Y:S01]  /*09d0*/  IMAD.MOV.U32 R11, RZ, RZ, 0x3ed0f5d2 ;  /* 0x3ed0f5d2ff0b7424 */ /* 0x000fe200078e00ff */
[----:B------:R-:W-:Y:S01]  /*09e0*/  UMOV UR7, 0x3c7abc9e ;  /* 0x3c7abc9e00077882 */ /* 0x000fe20000000000 */
[----:B------:R-:W-:-:S10]  /*09f0*/  @!P2 DMUL R4, R4, 1.80143985094819840000e+16 ;  /* 0x435000000404a828 */ /* 0x000fd40000000000 */
[----:B------:R-:W-:Y:S01]  /*0a00*/  @!P2 IMAD.MOV.U32 R6, RZ, RZ, R5 ;  /* 0x000000ffff06a224 */ /* 0x000fe200078e0005 */
[----:B------:R-:W-:Y:S01]  /*0a10*/  @!P2 LEA.HI R27, R5, 0xffffffca, RZ, 0xc ;  /* 0xffffffca051ba811 */ /* 0x000fe200078f60ff */
[----:B------:R-:W-:-:S03]  /*0a20*/  @!P2 IMAD.MOV.U32 R12, RZ, RZ, R4 ;  /* 0x000000ffff0ca224 */ /* 0x000fc600078e0004 */
[----:B------:R-:W-:Y:S01]  /*0a30*/  LOP3.LUT R6, R6, 0x800fffff, RZ, 0xc0, !PT ;  /* 0x800fffff06067812 */ /* 0x000fe200078ec0ff */
[----:B------:R-:W-:-:S03]  /*0a40*/  VIADD R4, R27, 0xfffffc01 ;  /* 0xfffffc011b047836 */ /* 0x000fc60000000000 */
[----:B------:R-:W-:-:S04]  /*0a50*/  LOP3.LUT R13, R6, 0x3ff00000, RZ, 0xfc, !PT ;  /* 0x3ff00000060d7812 */ /* 0x000fc800078efcff */
[----:B------:R-:W-:-:S13]  /*0a60*/  ISETP.GE.U32.AND P3, PT, R13, 0x3ff6a09f, PT ;  /* 0x3ff6a09f0d00780c */ /* 0x000fda0003f66070 */
[----:B------:R-:W-:Y:S02]  /*0a70*/  @P3 VIADD R7, R13, 0xfff00000 ;  /* 0xfff000000d073836 */ /* 0x000fe40000000000 */
[----:B------:R-:W-:Y:S02]  /*0a80*/  @P3 VIADD R4, R27, 0xfffffc02 ;  /* 0xfffffc021b043836 */ /* 0x000fe40000000000 */
[----:B------:R-:W-:Y:S02]  /*0a90*/  @P3 IMAD.MOV.U32 R13, RZ, RZ, R7 ;  /* 0x000000ffff0d3224 */ /* 0x000fe400078e0007 */
[----:B------:R-:W-:-:S04]  /*0aa0*/  IMAD.MOV.U32 R27, RZ, RZ, R3 ;  /* 0x000000ffff1b7224 */ /* 0x000fc800078e0003 */
[C---:B------:R-:W-:Y:S01]  /*0ab0*/  DADD R8, R12.reuse, 1 ;  /* 0x3ff000000c087429 */ /* 0x040fe20000000000 */
[----:B------:R-:W-:Y:S01]  /*0ac0*/  IMAD.SHL.U32 R3, R27, 0x2, RZ ;  /* 0x000000021b037824 */ /* 0x000fe200078e00ff */
[----:B------:R-:W-:-:S04]  /*0ad0*/  DADD R12, R12, -1 ;  /* 0xbff000000c0c7429 */ /* 0x000fc80000000000 */
[----:B------:R-:W0:Y:S01]  /*0ae0*/  MUFU.RCP64H R19, R9 ;  /* 0x0000000900137308 */ /* 0x000e220000001800 */
[----:B------:R-:W-:Y:S01]  /*0af0*/  ISETP.GT.U32.AND P2, PT, R3, -0x2000001, PT ;  /* 0xfdffffff0300780c */ /* 0x000fe20003f44070 */
[----:B0-----:R-:W-:-:S08]  /*0b00*/  DFMA R6, -R8, R18, 1 ;  /* 0x3ff000000806742b */ /* 0x001fd00000000112 */
[----:B------:R-:W-:-:S08]  /*0b10*/  DFMA R6, R6, R6, R6 ;  /* 0x000000060606722b */ /* 0x000fd00000000006 */
[----:B------:R-:W-:-:S08]  /*0b20*/  DFMA R18, R18, R6, R18 ;  /* 0x000000061212722b */ /* 0x000fd00000000012 */
[----:B------:R-:W-:-:S08]  /*0b30*/  DMUL R6, R12, R18 ;  /* 0x000000120c067228 */ /* 0x000fd00000000000 */
[----:B------:R-:W-:-:S08]  /*0b40*/  DFMA R6, R12, R18, R6 ;  /* 0x000000120c06722b */ /* 0x000fd00000000006 */
[CC--:B------:R-:W-:Y:S02]  /*0b50*/  DMUL R16, R6.reuse, R6.reuse ;  /* 0x0000000606107228 */ /* 0x0c0fe40000000000 */
[----:B------:R-:W-:-:S06]  /*0b60*/  DMUL R22, R6, R6 ;  /* 0x0000000606167228 */ /* 0x000fcc0000000000 */
[----:B------:R-:W-:Y:S01]  /*0b70*/  DFMA R8, R16, UR4, R10 ;  /* 0x0000000410087c2b */ /* 0x000fe2000800000a */
[----:B------:R-:W-:Y:S01]  /*0b80*/  UMOV UR4, 0x75488a3f ;  /* 0x75488a3f00047882 */ /* 0x000fe20000000000 */
[----:B------:R-:W-:Y:S01]  /*0b90*/  UMOV UR5, 0x3ef3b20a ;  /* 0x3ef3b20a00057882 */ /* 0x000fe20000000000 */
[----:B------:R-:W-:-:S05]  /*0ba0*/  DADD R10, R12, -R6 ;  /* 0x000000000c0a7229 */ /* 0x000fca0000000806 */
[----:B------:R-:W-:Y:S01]  /*0bb0*/  DFMA R8, R16, R8, UR4 ;  /* 0x0000000410087e2b */ /* 0x000fe20008000008 */
[----:B------:R-:W-:Y:S01]  /*0bc0*/  UMOV UR4, 0xe4faecd5 ;  /* 0xe4faecd500047882 */ /* 0x000fe20000000000 */
[----:B------:R-:W-:Y:S01]  /*0bd0*/  UMOV UR5, 0x3f1745cd ;  /* 0x3f1745cd00057882 */ /* 0x000fe20000000000 */
[----:B------:R-:W-:-:S05]  /*0be0*/  DADD R10, R10, R10 ;  /* 0x000000000a0a7229 */ /* 0x000fca000000000a */
[----:B------:R-:W-:Y:S01]  /*0bf0*/  DFMA R8, R16, R8, UR4 ;  /* 0x0000000410087e2b */ /* 0x000fe20008000008 */
[----:B------:R-:W-:Y:S01]  /*0c00*/  UMOV UR4, 0x258a578b ;  /* 0x258a578b00047882 */ /* 0x000fe20000000000 */
[----:B------:R-:W-:Y:S01]  /*0c10*/  UMOV UR5, 0x3f3c71c7 ;  /* 0x3f3c71c700057882 */ /* 0x000fe20000000000 */
[----:B------:R-:W-:-:S05]  /*0c20*/  DFMA R10, R12, -R6, R10 ;  /* 0x800000060c0a722b */ /* 0x000fca000000000a */
[----:B------:R-:W-:Y:S01]  /*0c30*/  DFMA R8, R16, R8, UR4 ;  /* 0x0000000410087e2b */ /* 0x000fe20008000008 */
[----:B------:R-:W-:Y:S01]  /*0c40*/  UMOV UR4, 0x9242b910 ;  /* 0x9242b91000047882 */ /* 0x000fe20000000000 */
[----:B------:R-:W-:Y:S01]  /*0c50*/  UMOV UR5, 0x3f624924 ;  /* 0x3f62492400057882 */ /* 0x000fe20000000000 */
[----:B------:R-:W-:Y:S02]  /*0c60*/  DMUL R10, R18, R10 ;  /* 0x0000000a120a7228 */ /* 0x000fe40000000000 */
[----:B------:R-:W-:-:S03]  /*0c70*/  DFMA R18, R6, R6, -R22 ;  /* 0x000000060612722b */ /* 0x000fc60000000816 */
[----:B------:R-:W-:Y:S01]  /*0c80*/  DFMA R8, R16, R8, UR4 ;  /* 0x0000000410087e2b */ /* 0x000fe20008000008 */
[----:B------:R-:W-:Y:S01]  /*0c90*/  UMOV UR4, 0x99999dfb ;  /* 0x99999dfb00047882 */ /* 0x000fe20000000000 */
[----:B------:R-:W-:-:S06]  /*0ca0*/  UMOV UR5, 0x3f899999 ;  /* 0x3f89999900057882 */ /* 0x000fcc0000000000 */
[----:B------:R-:W-:Y:S01]  /*0cb0*/  DFMA R14, R16, R8, UR4 ;  /* 0x00000004100e7e2b */ /* 0x000fe20008000008 */
[----:B------:R-:W-:Y:S01]  /*0cc0*/  UMOV UR4, 0x55555555 ;  /* 0x5555555500047882 */ /* 0x000fe20000000000 */
[----:B------:R-:W-:-:S06]  /*0cd0*/  UMOV UR5, 0x3fb55555 ;  /* 0x3fb5555500057882 */ /* 0x000fcc0000000000 */
[----:B------:R-:W-:-:S08]  /*0ce0*/  DFMA R8, R16, R14, UR4 ;  /* 0x0000000410087e2b */ /* 0x000fd0000800000e */
[----:B------:R-:W-:Y:S01]  /*0cf0*/  DADD R12, -R8, UR4 ;  /* 0x00000004080c7e29 */ /* 0x000fe20008000100 */
[----:B------:R-:W-:Y:S01]  /*0d00*/  UMOV UR4, 0xb9e7b0 ;  /* 0x00b9e7b000047882 */ /* 0x000fe20000000000 */
[----:B------:R-:W-:-:S06]  /*0d10*/  UMOV UR5, 0x3c46a4cb ;  /* 0x3c46a4cb00057882 */ /* 0x000fcc0000000000 */
[----:B------:R-:W-:Y:S02]  /*0d20*/  DFMA R14, R16, R14, R12 ;  /* 0x0000000e100e722b */ /* 0x000fe4000000000c */
[----:B------:R-:W-:Y:S01]  /*0d30*/  DMUL R12, R6, R22 ;  /* 0x00000016060c7228 */ /* 0x000fe20000000000 */
[----:B------:R-:W-:Y:S02]  /*0d40*/  VIADD R17, R11, 0x100000 ;  /* 0x001000000b117836 */ /* 0x000fe40000000000 */
[----:B------:R-:W-:-:S03]  /*0d50*/  IMAD.MOV.U32 R16, RZ, RZ, R10 ;  /* 0x000000ffff107224 */ /* 0x000fc600078e000a */
[----:B------:R-:W-:Y:S01]  /*0d60*/  DADD R14, R14, -UR4 ;  /* 0x800000040e0e7e29 */ /* 0x000fe20008000000 */
[----:B------:R-:W-:Y:S01]  /*0d70*/  UMOV UR4, 0x80000000 ;  /* 0x8000000000047882 */ /* 0x000fe20000000000 */
[C---:B------:R-:W-:Y:S01]  /*0d80*/  DFMA R20, R6.reuse, R22, -R12 ;  /* 0x000000160614722b */ /* 0x040fe2000000080c */
[----:B------:R-:W-:Y:S01]  /*0d90*/  UMOV UR5, 0x43300000 ;  /* 0x4330000000057882 */ /* 0x000fe20000000000 */
[----:B------:R-:W-:-:S04]  /*0da0*/  DFMA R16, R6, R16, R18 ;  /* 0x000000100610722b */ /* 0x000fc80000000012 */
[----:B------:R-:W-:Y:S02]  /*0db0*/  DADD R18, R8, R14 ;  /* 0x0000000008127229 */ /* 0x000fe4000000000e */
[----:B------:R-:W-:-:S06]  /*0dc0*/  DFMA R20, R10, R22, R20 ;  /* 0x000000160a14722b */ /* 0x000fcc0000000014 */
[----:B------:R-:W-:Y:S02]  /*0dd0*/  DMUL R22, R18, R12 ;  /* 0x0000000c12167228 */ /* 0x000fe40000000000 */
[----:B------:R-:W-:Y:S02]  /*0de0*/  DFMA R16, R6, R16, R20 ;  /* 0x000000100610722b */ /* 0x000fe40000000014 */
[----:B------:R-:W-:-:S04]  /*0df0*/  DADD R20, R8, -R18 ;  /* 0x0000000008147229 */ /* 0x000fc80000000812 */
[----:B------:R-:W-:-:S04]  /*0e00*/  DFMA R8, R18, R12, -R22 ;  /* 0x0000000c1208722b */ /* 0x000fc80000000816 */
[----:B------:R-:W-:-:S04]  /*0e10*/  DADD R20, R14, R20 ;  /* 0x000000000e147229 */ /* 0x000fc80000000014 */
[----:B------:R-:W-:-:S08]  /*0e20*/  DFMA R8, R18, R16, R8 ;  /* 0x000000101208722b */ /* 0x000fd00000000008 */
[----:B------:R-:W-:-:S08]  /*0e30*/  DFMA R20, R20, R12, R8 ;  /* 0x0000000c1414722b */ /* 0x000fd00000000008 */
[----:B------:R-:W-:-:S08]  /*0e40*/  DADD R12, R22, R20 ;  /* 0x00000000160c7229 */ /* 0x000fd00000000014 */
[--C-:B------:R-:W-:Y:S02]  /*0e50*/  DADD R8, R6, R12.reuse ;  /* 0x0000000006087229 */ /* 0x100fe4000000000c */
[----:B------:R-:W-:-:S06]  /*0e60*/  DADD R22, R22, -R12 ;  /* 0x0000000016167229 */ /* 0x000fcc000000080c */
[----:B------:R-:W-:Y:S02]  /*0e70*/  DADD R6, R6, -R8 ;  /* 0x0000000006067229 */ /* 0x000fe40000000808 */
[----:B------:R-:W-:-:S06]  /*0e80*/  DADD R22, R20, R22 ;  /* 0x0000000014167229 */ /* 0x000fcc0000000016 */
[----:B------:R-:W-:-:S08]  /*0e90*/  DADD R6, R12, R6 ;  /* 0x000000000c067229 */ /* 0x000fd00000000006 */
[----:B------:R-:W-:-:S08]  /*0ea0*/  DADD R6, R22, R6 ;  /* 0x0000000016067229 */ /* 0x000fd00000000006 */
[----:B------:R-:W-:Y:S01]  /*0eb0*/  DADD R10, R10, R6 ;  /* 0x000000000a0a7229 */ /* 0x000fe20000000006 */
[----:B------:R-:W-:Y:S01]  /*0ec0*/  LOP3.LUT R6, R4, 0x80000000, RZ, 0x3c, !PT ;  /* 0x8000000004067812 */ /* 0x000fe200078e3cff */
[----:B------:R-:W-:-:S06]  /*0ed0*/  IMAD.MOV.U32 R7, RZ, RZ, 0x43300000 ;  /* 0x43300000ff077424 */ /* 0x000fcc00078e00ff */
[----:B------:R-:W-:Y:S02]  /*0ee0*/  DADD R12, R8, R10 ;  /* 0x00000000080c7229 */ /* 0x000fe4000000000a */
[----:B------:R-:W-:Y:S01]  /*0ef0*/  DADD R6, R6, -UR4 ;  /* 0x8000000406067e29 */ /* 0x000fe20008000000 */
[----:B------:R-:W-:Y:S01]  /*0f00*/  UMOV UR4, 0xfefa39ef ;  /* 0xfefa39ef00047882 */ /* 0x000fe20000000000 */
[----:B------:R-:W-:-:S04]  /*0f10*/  UMOV UR5, 0x3fe62e42 ;  /* 0x3fe62e4200057882 */ /* 0x000fc80000000000 */
[--C-:B------:R-:W-:Y:S02]  /*0f20*/  DADD R8, R8, -R12.reuse ;  /* 0x0000000008087229 */ /* 0x100fe4000000080c */
[----:B------:R-:W-:-:S06]  /*0f30*/  DFMA R4, R6, UR4, R12 ;  /* 0x0000000406047c2b */ /* 0x000fcc000800000c */
[----:B------:R-:W-:Y:S02]  /*0f40*/  DADD R8, R10, R8 ;  /* 0x000000000a087229 */ /* 0x000fe40000000008 */
[----:B------:R-:W-:-:S08]  /*0f50*/  DFMA R14, R6, -UR4, R4 ;  /* 0x80000004060e7c2b */ /* 0x000fd00008000004 */
[----:B------:R-:W-:Y:S01]  /*0f60*/  DADD R14, -R12, R14 ;  /* 0x000000000c0e7229 */ /* 0x000fe2000000010e */
[----:B------:R-:W-:Y:S01]  /*0f70*/  LOP3.LUT R13, R27, 0xff0fffff, RZ, 0xc0, !PT ;  /* 0xff0fffff1b0d7812 */ /* 0x000fe200078ec0ff */
[----:B------:R-:W-:-:S03]  /*0f80*/  IMAD.MOV.U32 R12, RZ, RZ, R26 ;  /* 0x000000ffff0c7224 */ /* 0x000fc600078e001a */
[----:B------:R-:W-:-:S03]  /*0f90*/  SEL R13, R13, R27, P2 ;  /* 0x0000001b0d0d7207 */ /* 0x000fc60001000000 */
[----:B------:R-:W-:-:S08]  /*0fa0*/  DADD R8, R8, -R14 ;  /* 0x0000000008087229 */ /* 0x000fd0000000080e */
[----:B------:R-:W-:-:S08]  /*0fb0*/  DFMA R6, R6, UR6, R8 ;  /* 0x0000000606067c2b */ /* 0x000fd00008000008 */
[----:B------:R-:W-:-:S08]  /*0fc0*/  DADD R8, R4, R6 ;  /* 0x0000000004087229 */ /* 0x000fd00000000006 */
[----:B------:R-:W-:Y:S02]  /*0fd0*/  DADD R10, R4, -R8 ;  /* 0x00000000040a7229 */ /* 0x000fe40000000808 */
[----:B------:R-:W-:-:S06]  /*0fe0*/  DMUL R4, R8, R12 ;  /* 0x0000000c08047228 */ /* 0x000fcc0000000000 */
[----:B------:R-:W-:Y:S02]  /*0ff0*/  DADD R10, R6, R10 ;  /* 0x00000000060a7229 */ /* 0x000fe4000000000a */
[----:B------:R-:W-:-:S08]  /*1000*/  DFMA R8, R8, R12, -R4 ;  /* 0x0000000c0808722b */ /* 0x000fd00000000804 */
[----:B------:R-:W-:Y:S01]  /*1010*/  DFMA R10, R10, R12, R8 ;  /* 0x0000000c0a0a722b */ /* 0x000fe20000000008 */
[----:B------:R-:W-:Y:S01]  /*1020*/  IMAD.MOV.U32 R8, RZ, RZ, 0x652b82fe ;  /* 0x652b82feff087424 */ /* 0x000fe200078e00ff */
[----:B------:R-:W-:-:S06]  /*1030*/  MOV R9, 0x3ff71547 ;  /* 0x3ff7154700097802 */ /* 0x000fcc0000000f00 */
[----:B------:R-:W-:-:S08]  /*1040*/  DADD R6, R4, R10 ;  /* 0x0000000004067229 */ /* 0x000fd0000000000a */
[----:B------:R-:W-:Y:S02]  /*1050*/  DFMA R8, R6, R8, 6.75539944105574400000e+15 ;  /* 0x433800000608742b */ /* 0x000fe40000000008 */
[----:B------:R-:W-:Y:S01]  /*1060*/  FSETP.GEU.AND P2, PT, |R7|, 4.1917929649353027344, PT ;  /* 0x4086232b0700780b */ /* 0x000fe20003f4e200 */
[----:B------:R-:W-:-:S05]  /*1070*/  DADD R4, R4, -R6 ;  /* 0x0000000004047229 */ /* 0x000fca0000000806 */
[----:B------:R-:W-:-:S03]  /*1080*/  DADD R12, R8, -6.75539944105574400000e+15 ;  /* 0xc3380000080c7429 */ /* 0x000fc60000000000 */
[----:B------:R-:W-:-:S05]  /*1090*/  DADD R10, R10, R4 ;  /* 0x000000000a0a7229 */ /* 0x000fca0000000004 */
[----:B------:R-:W-:Y:S01]  /*10a0*/  DFMA R14, R12, -UR4, R6 ;  /* 0x800000040c0e7c2b */ /* 0x000fe20008000006 */
[----:B------:R-:W-:Y:S01]  /*10b0*/  UMOV UR4, 0x3b39803f ;  /* 0x3b39803f00047882 */ /* 0x000fe20000000000 */
[----:B------:R-:W-:-:S06]  /*10c0*/  UMOV UR5, 0x3c7abc9e ;  /* 0x3c7abc9e00057882 */ /* 0x000fcc0000000000 */
[----:B------:R-:W-:Y:S01]  /*10d0*/  DFMA R12, R12, -UR4, R14 ;  /* 0x800000040c0c7c2b */ /* 0x000fe2000800000e */
[----:B------:R-:W-:Y:S01]  /*10e0*/  UMOV UR4, 0x69ce2bdf ;  /* 0x69ce2bdf00047882 */ /* 0x000fe20000000000 */
[----:B------:R-:W-:Y:S01]  /*10f0*/  IMAD.MOV.U32 R14, RZ, RZ, -0x35dec16 ;  /* 0xfca213eaff0e7424 */ /* 0x000fe200078e00ff */
[----:B------:R-:W-:Y:S01]  /*1100*/  UMOV UR5, 0x3e5ade15 ;  /* 0x3e5ade1500057882 */ /* 0x000fe20000000000 */
[----:B------:R-:W-:-:S06]  /*1110*/  IMAD.MOV.U32 R15, RZ, RZ, 0x3e928af3 ;  /* 0x3e928af3ff0f7424 */ /* 0x000fcc00078e00ff */
[----:B------:R-:W-:Y:S01]  /*1120*/  DFMA R14, R12, UR4, R14 ;  /* 0x000000040c0e7c2b */ /* 0x000fe2000800000e */
[----:B------:R-:W-:Y:S01]  /*1130*/  UMOV UR4, 0x62401315 ;  /* 0x6240131500047882 */ /* 0x000fe20000000000 */
[----:B------:R-:W-:-:S06]  /*1140*/  UMOV UR5, 0x3ec71dee ;  /* 0x3ec71dee00057882 */ /* 0x000fcc0000000000 */
[----:B------:R-:W-:Y:S01]  /*1150*/  DFMA R14, R12, R14, UR4 ;  /* 0x000000040c0e7e2b */ /* 0x000fe2000800000e */
        /* <DEDUP_REMOVED lines=20> */
[----:B------:R-:W-:-:S08]  /*12a0*/  DFMA R14, R12, R14, UR4 ;  /* 0x000000040c0e7e2b */ /* 0x000fd0000800000e */
[----:B------:R-:W-:-:S08]  /*12b0*/  DFMA R14, R12, R14, 1 ;  /* 0x3ff000000c0e742b */ /* 0x000fd0000000000e */
[----:B------:R-:W-:-:S10]  /*12c0*/  DFMA R12, R12, R14, 1 ;  /* 0x3ff000000c0c742b */ /* 0x000fd4000000000e */
[----:B------:R-:W-:Y:S02]  /*12d0*/  IMAD R5, R8, 0x100000, R13 ;  /* 0x0010000008057824 */ /* 0x000fe400078e020d */
[----:B------:R-:W-:Y:S01]  /*12e0*/  IMAD.MOV.U32 R4, RZ, RZ, R12 ;  /* 0x000000ffff047224 */ /* 0x000fe200078e000c */
[----:B------:R-:W-:Y:S06]  /*12f0*/  @!P2 BRA `(.L_x_8) ;  /* 0x000000000030a947 */ /* 0x000fec0003800000 */
[----:B------:R-:W-:Y:S01]  /*1300*/  FSETP.GEU.AND P3, PT, |R7|, 4.2275390625, PT ;  /* 0x408748000700780b */ /* 0x000fe20003f6e200 */
[C---:B------:R-:W-:Y:S02]  /*1310*/  DADD R4, R6.reuse, +INF ;  /* 0x7ff0000006047429 */ /* 0x040fe40000000000 */
[----:B------:R-:W-:-:S08]  /*1320*/  DSETP.GEU.AND P2, PT, R6, RZ, PT ;  /* 0x000000ff0600722a */ /* 0x000fd00003f4e000 */
[----:B------:R-:W-:Y:S02]  /*1330*/  FSEL R4, R4, RZ, P2 ;  /* 0x000000ff04047208 */ /* 0x000fe40001000000 */
[----:B------:R-:W-:Y:S02]  /*1340*/  @!P3 LEA.HI R3, R8, R8, RZ, 0x1 ;  /* 0x000000080803b211 */ /* 0x000fe400078f08ff */
[----:B------:R-:W-:Y:S02]  /*1350*/  FSEL R5, R5, RZ, P2 ;  /* 0x000000ff05057208 */ /* 0x000fe40001000000 */
[----:B------:R-:W-:-:S05]  /*1360*/  @!P3 SHF.R.S32.HI R3, RZ, 0x1, R3 ;  /* 0x00000001ff03b819 */ /* 0x000fca0000011403 */
[----:B------:R-:W-:Y:S02]  /*1370*/  @!P3 IMAD.IADD R6, R8, 0x1, -R3 ;  /* 0x000000010806b824 */ /* 0x000fe400078e0a03 */
[----:B------:R-:W-:-:S03]  /*1380*/  @!P3 IMAD R13, R3, 0x100000, R13 ;  /* 0x00100000030db824 */ /* 0x000fc600078e020d */
[----:B------:R-:W-:Y:S01]  /*1390*/  @!P3 LEA R7, R6, 0x3ff00000, 0x14 ;  /* 0x3ff000000607b811 */ /* 0x000fe200078ea0ff */
[----:B------:R-:W-:-:S06]  /*13a0*/  @!P3 IMAD.MOV.U32 R6, RZ, RZ, RZ ;  /* 0x000000ffff06b224 */ /* 0x000fcc00078e00ff */
[----:B------:R-:W-:-:S11]  /*13b0*/  @!P3 DMUL R4, R12, R6 ;  /* 0x000000060c04b228 */ /* 0x000fd60000000000 */
.L_x_8:
[----:B------:R-:W-:Y:S02]  /*13c0*/  DFMA R10, R10, R4, R4 ;  /* 0x000000040a0a722b */ /* 0x000fe40000000004 */
[----:B------:R-:W-:-:S08]  /*13d0*/  DSETP.NEU.AND P2, PT, |R4|, +INF , PT ;  /* 0x7ff000000400742a */ /* 0x000fd00003f4d200 */
[----:B------:R-:W-:Y:S01]  /*13e0*/  FSEL R6, R4, R10, !P2 ;  /* 0x0000000a04067208 */ /* 0x000fe20005000000 */
[----:B------:R-:W-:Y:S01]  /*13f0*/  IMAD.MOV.U32 R4, RZ, RZ, R0 ;  /* 0x000000ffff047224 */ /* 0x000fe200078e0000 */
[----:B------:R-:W-:Y:S01]  /*1400*/  FSEL R7, R5, R11, !P2 ;  /* 0x0000000b05077208 */ /* 0x000fe20005000000 */
[----:B------:R-:W-:-:S04]  /*1410*/  IMAD.MOV.U32 R5, RZ, RZ, 0x0 ;  /* 0x00000000ff057424 */ /* 0x000fc800078e00ff */
[----:B------:R-:W-:Y:S05]  /*1420*/  RET.REL.NODEC R4 `(_Z16fibonacci_kernelPdi) ;  /* 0xffffffe804f47950 */ /* 0x000fea0003c3ffff */
.L_x_9:
[----:B------:R-:W-:-:S00]  /*1430*/  BRA `(.L_x_9) ;  /* 0xfffffffc00fc7947 */ /* 0x000fc0000383ffff */
[----:B------:R-:W-:-:S00]  /*1440*/  NOP ;  /* 0x0000000000007918 */ /* 0x000fc00000000000 */
        /* <DEDUP_REMOVED lines=11> */
.L_x_11:


//--------------------- .nv.shared.reserved.0     --------------------------
	.section	.nv.shared.reserved.0,"aw",@nobits
	.weak		__nv_reservedSMEM_offset_0_alias
	.size		__nv_reservedSMEM_offset_0_alias, 0, 64
	.other		__nv_reservedSMEM_offset_0_alias,@"STO_CUDA_RESERVED_SHARED STV_DEFAULT"
__nv_reservedSMEM_offset_0_alias:
	.zero		0
	.zero		64


//--------------------- .nv.constant0._Z16fibonacci_kernelPdi --------------------------
	.section	.nv.constant0._Z16fibonacci_kernelPdi,"a",@progbits
	.sectionflags	@""
	.align	4
.nv.constant0._Z16fibonacci_kernelPdi:
	.zero		908


//--------------------- SYMBOLS --------------------------

	.type		.nv.reservedSmem.offset0,@object
	.size		.nv.reservedSmem.offset0,0x4
